//
// Generated by NVIDIA NVVM Compiler
//
// Compiler Build ID: CL-36424714
// Cuda compilation tools, release 13.0, V13.0.88
// Based on NVVM 20.0.0
//

.version 9.0
.target sm_100
.address_size 64

	// .globl	_Z3addPiS_S_

.visible .entry _Z3addPiS_S_(
	.param .u64 .ptr .align 1 _Z3addPiS_S__param_0,
	.param .u64 .ptr .align 1 _Z3addPiS_S__param_1,
	.param .u64 .ptr .align 1 _Z3addPiS_S__param_2
)
{
	.reg .pred 	%p<2>;
	.reg .b32 	%r<8>;
	.reg .b64 	%rd<11>;

	ld.param.u64 	%rd1, [_Z3addPiS_S__param_0];
	ld.param.u64 	%rd2, [_Z3addPiS_S__param_1];
	ld.param.u64 	%rd3, [_Z3addPiS_S__param_2];
	mov.u32 	%r2, %ctaid.x;
	mov.u32 	%r3, %ntid.x;
	mov.u32 	%r4, %tid.x;
	mad.lo.s32 	%r1, %r2, %r3, %r4;
	setp.gt.s32 	%p1, %r1, 11;
	@%p1 bra 	$L__BB0_2;
	cvta.to.global.u64 	%rd4, %rd1;
	cvta.to.global.u64 	%rd5, %rd2;
	cvta.to.global.u64 	%rd6, %rd3;
	mul.wide.s32 	%rd7, %r1, 4;
	add.s64 	%rd8, %rd4, %rd7;
	ld.global.u32 	%r5, [%rd8];
	add.s64 	%rd9, %rd5, %rd7;
	ld.global.u32 	%r6, [%rd9];
	add.s32 	%r7, %r6, %r5;
	add.s64 	%rd10, %rd6, %rd7;
	st.global.u32 	[%rd10], %r7;
$L__BB0_2:
	ret;

}


// ===== COMPILED SASS (sm_100) =====

	.target	sm_100

	.elftype	@"ET_EXEC"


//--------------------- .note.nv.tkinfo           --------------------------
	.section	.note.nv.tkinfo,"",@"SHT_NOTE"
	.sectionflags	@"SHF_NOTE_NV_TKINFO"
	.tkinfo
        /*0018*/ 	.word	0x00000002
        /*0030*/ 	.string	""
        /*0030*/ 	.string	"ptxas"
        /*0030*/ 	.string	"Cuda compilation tools, release 13.0, V13.0.88"
        /*0030*/ 	.string	"Build cuda_13.0.r13.0/compiler.36424714_0"
        /*0030*/ 	.string	"-arch sm_100 -m 64 "



//--------------------- .note.nv.cuinfo           --------------------------
	.section	.note.nv.cuinfo,"",@"SHT_NOTE"
	.sectionflags	@"SHF_NOTE_NV_CUINFO"
        /*0018*/ 	.short	0x0002
        /*001a*/ 	.short	0x0064
        /*001c*/ 	.short	0x0082
	.zero		2


//--------------------- .nv.info                  --------------------------
	.section	.nv.info,"",@"SHT_CUDA_INFO"
	.align	4


	//----- nvinfo : EIATTR_REGCOUNT
	.align		4
        /*0000*/ 	.byte	0x04, 0x2f
        /*0002*/ 	.short	(.L_1 - .L_0)
	.align		4
.L_0:
        /*0004*/ 	.word	index@(_Z3addPiS_S_)
        /*0008*/ 	.word	0x0000000c


	//----- nvinfo : EIATTR_FRAME_SIZE
	.align		4
.L_1:
        /*000c*/ 	.byte	0x04, 0x11
        /*000e*/ 	.short	(.L_3 - .L_2)
	.align		4
.L_2:
        /*0010*/ 	.word	index@(_Z3addPiS_S_)
        /*0014*/ 	.word	0x00000000


	//----- nvinfo : EIATTR_MIN_STACK_SIZE
	.align		4
.L_3:
        /*0018*/ 	.byte	0x04, 0x12
        /*001a*/ 	.short	(.L_5 - .L_4)
	.align		4
.L_4:
        /*001c*/ 	.word	index@(_Z3addPiS_S_)
        /*0020*/ 	.word	0x00000000
.L_5:


//--------------------- .nv.compat                --------------------------
	.section	.nv.compat,"",@"SHT_CUDA_COMPAT_INFO"
	.align	4
        /*0000*/ 	.byte	0x02, 0x09, 0x00, 0x00, 0x02, 0x02, 0x01, 0x00, 0x02, 0x05, 0x05, 0x00, 0x03, 0x07, 0x01, 0x01
        /*0010*/ 	.byte	0x02, 0x03, 0x00, 0x00, 0x02, 0x06, 0x01, 0x00, 0x04, 0x0b, 0x08, 0x00, 0x09, 0x00, 0x00, 0x00
        /*0020*/ 	.byte	0x00, 0x00, 0x00, 0x00


//--------------------- .nv.info._Z3addPiS_S_     --------------------------
	.section	.nv.info._Z3addPiS_S_,"",@"SHT_CUDA_INFO"
	.sectionflags	@""
	.align	4


	//----- nvinfo : EIATTR_CUDA_API_VERSION
	.align		4
        /*0000*/ 	.byte	0x04, 0x37
        /*0002*/ 	.short	(.L_7 - .L_6)
.L_6:
        /*0004*/ 	.word	0x00000082


	//----- nvinfo : EIATTR_KPARAM_INFO
	.align		4
.L_7:
        /*0008*/ 	.byte	0x04, 0x17
        /*000a*/ 	.short	(.L_9 - .L_8)
.L_8:
        /*000c*/ 	.word	0x00000000
        /*0010*/ 	.short	0x0002
        /*0012*/ 	.short	0x0010
        /*0014*/ 	.byte	0x00, 0xf5, 0x21, 0x00


	//----- nvinfo : EIATTR_KPARAM_INFO
	.align		4
.L_9:
        /*0018*/ 	.byte	0x04, 0x17
        /*001a*/ 	.short	(.L_11 - .L_10)
.L_10:
        /*001c*/ 	.word	0x00000000
        /*0020*/ 	.short	0x0001
        /*0022*/ 	.short	0x0008
        /*0024*/ 	.byte	0x00, 0xf5, 0x21, 0x00


	//----- nvinfo : EIATTR_KPARAM_INFO
	.align		4
.L_11:
        /*0028*/ 	.byte	0x04, 0x17
        /*002a*/ 	.short	(.L_13 - .L_12)
.L_12:
        /*002c*/ 	.word	0x00000000
        /*0030*/ 	.short	0x0000
        /*0032*/ 	.short	0x0000
        /*0034*/ 	.byte	0x00, 0xf5, 0x21, 0x00


	//----- nvinfo : EIATTR_SPARSE_MMA_MASK
	.align		4
.L_13:
        /*0038*/ 	.byte	0x03, 0x50
        /*003a*/ 	.short	0x0000


	//----- nvinfo : EIATTR_MAXREG_COUNT
	.align		4
        /*003c*/ 	.byte	0x03, 0x1b
        /*003e*/ 	.short	0x00ff


	//----- nvinfo : EIATTR_MERCURY_ISA_VERSION
	.align		4
        /*0040*/ 	.byte	0x03, 0x5f
        /*0042*/ 	.short	0x0101


	//----- nvinfo : EIATTR_VRC_CTA_INIT_COUNT
	.align		4
        /*0044*/ 	.byte	0x02, 0x4a
	.zero		1
	.zero		1


	//----- nvinfo : EIATTR_EXIT_INSTR_OFFSETS
	.align		4
        /*0048*/ 	.byte	0x04, 0x1c
        /*004a*/ 	.short	(.L_15 - .L_14)


	//   ....[0]....
.L_14:
        /*004c*/ 	.word	0x00000060


	//   ....[1]....
        /*0050*/ 	.word	0x00000120


	//----- nvinfo : EIATTR_CBANK_PARAM_SIZE
	.align		4
.L_15:
        /*0054*/ 	.byte	0x03, 0x19
        /*0056*/ 	.short	0x0018


	//----- nvinfo : EIATTR_PARAM_CBANK
	.align		4
        /*0058*/ 	.byte	0x04, 0x0a
        /*005a*/ 	.short	(.L_17 - .L_16)
	.align		4
.L_16:
        /*005c*/ 	.word	index@(.nv.constant0._Z3addPiS_S_)
        /*0060*/ 	.short	0x0380
        /*0062*/ 	.short	0x0018


	//----- nvinfo : EIATTR_SW_WAR
	.align		4
.L_17:
        /*0064*/ 	.byte	0x04, 0x36
        /*0066*/ 	.short	(.L_19 - .L_18)
.L_18:
        /*0068*/ 	.word	0x00000008
.L_19:


//--------------------- .nv.callgraph             --------------------------
	.section	.nv.callgraph,"",@"SHT_CUDA_CALLGRAPH"
	.align	4
	.sectionentsize	8
	.align		4
        /*0000*/ 	.word	0x00000000
	.align		4
        /*0004*/ 	.word	0xffffffff
	.align		4
        /*0008*/ 	.word	0x00000000
	.align		4
        /*000c*/ 	.word	0xfffffffe
	.align		4
        /*0010*/ 	.word	0x00000000
	.align		4
        /*0014*/ 	.word	0xfffffffd
	.align		4
        /*0018*/ 	.word	0x00000000
	.align		4
        /*001c*/ 	.word	0xfffffffc


//--------------------- .text._Z3addPiS_S_        --------------------------
	.section	.text._Z3addPiS_S_,"ax",@progbits
	.align	128
        .global         _Z3addPiS_S_
        .type           _Z3addPiS_S_,@function
        .size           _Z3addPiS_S_,(.L_x_1 - _Z3addPiS_S_)
        .other          _Z3addPiS_S_,@"STO_CUDA_ENTRY STV_DEFAULT"
_Z3addPiS_S_:
.text._Z3addPiS_S_:
[----:B------:R-:W-:Y:S01]  /*0000*/  LDC R1, c[0x0][0x37c] ;  /* 0x0000df00ff017b82 */ /* 0x000fe20000000800 */
[----:B------:R-:W0:Y:S07]  /*0010*/  S2R R0, SR_TID.X ;  /* 0x0000000000007919 */ /* 0x000e2e0000002100 */
[----:B------:R-:W0:Y:S08]  /*0020*/  S2UR UR4, SR_CTAID.X ;  /* 0x00000000000479c3 */ /* 0x000e300000002500 */
[----:B------:R-:W0:Y:S02]  /*0030*/  LDC R9, c[0x0][0x360] ;  /* 0x0000d800ff097b82 */ /* 0x000e240000000800 */
[----:B0-----:R-:W-:-:S05]  /*0040*/  IMAD R9, R9, UR4, R0 ;  /* 0x0000000409097c24 */ /* 0x001fca000f8e0200 */
[----:B------:R-:W-:-:S13]  /*0050*/  ISETP.GT.AND P0, PT, R9, 0xb, PT ;  /* 0x0000000b0900780c */ /* 0x000fda0003f04270 */
[----:B------:R-:W-:Y:S05]  /*0060*/  @P0 EXIT ;  /* 0x000000000000094d */ /* 0x000fea0003800000 */
[----:B------:R-:W0:Y:S01]  /*0070*/  LDC.64 R2, c[0x0][0x380] ;  /* 0x0000e000ff027b82 */ /* 0x000e220000000a00 */
[----:B------:R-:W1:Y:S07]  /*0080*/  LDCU.64 UR4, c[0x0][0x358] ;  /* 0x00006b00ff0477ac */ /* 0x000e6e0008000a00 */
[----:B------:R-:W2:Y:S08]  /*0090*/  LDC.64 R4, c[0x0][0x388] ;  /* 0x0000e200ff047b82 */ /* 0x000eb00000000a00 */
[----:B------:R-:W3:Y:S01]  /*00a0*/  LDC.64 R6, c[0x0][0x390] ;  /* 0x0000e400ff067b82 */ /* 0x000ee20000000a00 */
[----:B0-----:R-:W-:-:S06]  /*00b0*/  IMAD.WIDE R2, R9, 0x4, R2 ;  /* 0x0000000409027825 */ /* 0x001fcc00078e0202 */
[----:B-1----:R-:W4:Y:S01]  /*00c0*/  LDG.E R2, desc[UR4][R2.64] ;  /* 0x0000000402027981 */ /* 0x002f22000c1e1900 */
[----:B--2---:R-:W-:-:S06]  /*00d0*/  IMAD.WIDE R4, R9, 0x4, R4 ;  /* 0x0000000409047825 */ /* 0x004fcc00078e0204 */
[----:B------:R-:W4:Y:S01]  /*00e0*/  LDG.E R5, desc[UR4][R4.64] ;  /* 0x0000000404057981 */ /* 0x000f22000c1e1900 */
[----:B---3--:R-:W-:Y:S01]  /*00f0*/  IMAD.WIDE R6, R9, 0x4, R6 ;  /* 0x0000000409067825 */ /* 0x008fe200078e0206 */
[----:B----4-:R-:W-:-:S05]  /*0100*/  IADD3 R9, PT, PT, R2, R5, RZ ;  /* 0x0000000502097210 */ /* 0x010fca0007ffe0ff */
[----:B------:R-:W-:Y:S01]  /*0110*/  STG.E desc[UR4][R6.64], R9 ;  /* 0x0000000906007986 */ /* 0x000fe2000c101904 */
[----:B------:R-:W-:Y:S05]  /*0120*/  EXIT ;  /* 0x000000000000794d */ /* 0x000fea0003800000 */
.L_x_0:
[----:B------:R-:W-:-:S00]  /*0130*/  BRA `(.L_x_0) ;  /* 0xfffffffc00fc7947 */ /* 0x000fc0000383ffff */
[----:B------:R-:W-:-:S00]  /*0140*/  NOP ;  /* 0x0000000000007918 */ /* 0x000fc00000000000 */
        /* <DEDUP_REMOVED lines=11> */
.L_x_1:


//--------------------- .nv.shared.reserved.0     --------------------------
	.section	.nv.shared.reserved.0,"aw",@nobits
	.weak		__nv_reservedSMEM_offset_0_alias
	.size		__nv_reservedSMEM_offset_0_alias, 0, 64
	.other		__nv_reservedSMEM_offset_0_alias,@"STO_CUDA_RESERVED_SHARED STV_DEFAULT"
__nv_reservedSMEM_offset_0_alias:
	.zero		0
	.zero		64


//--------------------- .nv.constant0._Z3addPiS_S_ --------------------------
	.section	.nv.constant0._Z3addPiS_S_,"a",@progbits
	.sectionflags	@""
	.align	4
.nv.constant0._Z3addPiS_S_:
	.zero		920


//--------------------- SYMBOLS --------------------------

	.type		.nv.reservedSmem.offset0,@object
	.size		.nv.reservedSmem.offset0,0x4
